//
// Generated by NVIDIA NVVM Compiler
//
// Compiler Build ID: CL-36424714
// Cuda compilation tools, release 13.0, V13.0.88
// Based on NVVM 20.0.0
//

.version 9.0
.target sm_100
.address_size 64

	// .globl	_Z11reducaoSomaPiS_
// _ZZ11reducaoSomaPiS_E14somas_parciais has been demoted

.visible .entry _Z11reducaoSomaPiS_(
	.param .u64 .ptr .align 1 _Z11reducaoSomaPiS__param_0,
	.param .u64 .ptr .align 1 _Z11reducaoSomaPiS__param_1
)
{
	.reg .pred 	%p<5>;
	.reg .b32 	%r<23>;
	.reg .b64 	%rd<11>;
	// demoted variable
	.shared .align 4 .b8 _ZZ11reducaoSomaPiS_E14somas_parciais[4096];
	ld.param.u64 	%rd2, [_Z11reducaoSomaPiS__param_0];
	ld.param.u64 	%rd1, [_Z11reducaoSomaPiS__param_1];
	cvta.to.global.u64 	%rd3, %rd2;
	mov.u32 	%r1, %ctaid.x;
	mov.u32 	%r22, %ntid.x;
	mul.lo.s32 	%r7, %r22, %r1;
	shl.b32 	%r8, %r7, 1;
	mov.u32 	%r3, %tid.x;
	add.s32 	%r9, %r8, %r3;
	mul.wide.s32 	%rd4, %r9, 4;
	add.s64 	%rd5, %rd3, %rd4;
	ld.global.u32 	%r10, [%rd5];
	add.s32 	%r11, %r9, %r22;
	mul.wide.u32 	%rd6, %r11, 4;
	add.s64 	%rd7, %rd3, %rd6;
	ld.global.u32 	%r12, [%rd7];
	add.s32 	%r13, %r12, %r10;
	shl.b32 	%r14, %r3, 2;
	mov.u32 	%r15, _ZZ11reducaoSomaPiS_E14somas_parciais;
	add.s32 	%r4, %r15, %r14;
	st.shared.u32 	[%r4], %r13;
	bar.sync 	0;
	setp.lt.u32 	%p1, %r22, 2;
	@%p1 bra 	$L__BB0_4;
$L__BB0_1:
	shr.u32 	%r6, %r22, 1;
	setp.ge.u32 	%p2, %r3, %r6;
	@%p2 bra 	$L__BB0_3;
	shl.b32 	%r16, %r6, 2;
	add.s32 	%r17, %r4, %r16;
	ld.shared.u32 	%r18, [%r17];
	ld.shared.u32 	%r19, [%r4];
	add.s32 	%r20, %r19, %r18;
	st.shared.u32 	[%r4], %r20;
$L__BB0_3:
	bar.sync 	0;
	setp.gt.u32 	%p3, %r22, 3;
	mov.u32 	%r22, %r6;
	@%p3 bra 	$L__BB0_1;
$L__BB0_4:
	setp.ne.s32 	%p4, %r3, 0;
	@%p4 bra 	$L__BB0_6;
	ld.shared.u32 	%r21, [_ZZ11reducaoSomaPiS_E14somas_parciais];
	cvta.to.global.u64 	%rd8, %rd1;
	mul.wide.u32 	%rd9, %r1, 4;
	add.s64 	%rd10, %rd8, %rd9;
	st.global.u32 	[%rd10], %r21;
$L__BB0_6:
	ret;

}


// ===== COMPILED SASS (sm_100) =====

	.target	sm_100

	.elftype	@"ET_EXEC"


//--------------------- .note.nv.tkinfo           --------------------------
	.section	.note.nv.tkinfo,"",@"SHT_NOTE"
	.sectionflags	@"SHF_NOTE_NV_TKINFO"
	.tkinfo
        /*0018*/ 	.word	0x00000002
        /*0030*/ 	.string	""
        /*0030*/ 	.string	"ptxas"
        /*0030*/ 	.string	"Cuda compilation tools, release 13.0, V13.0.88"
        /*0030*/ 	.string	"Build cuda_13.0.r13.0/compiler.36424714_0"
        /*0030*/ 	.string	"-arch sm_100 -m 64 "



//--------------------- .note.nv.cuinfo           --------------------------
	.section	.note.nv.cuinfo,"",@"SHT_NOTE"
	.sectionflags	@"SHF_NOTE_NV_CUINFO"
        /*0018*/ 	.short	0x0002
        /*001a*/ 	.short	0x0064
        /*001c*/ 	.short	0x0082
	.zero		2


//--------------------- .nv.info                  --------------------------
	.section	.nv.info,"",@"SHT_CUDA_INFO"
	.align	4


	//----- nvinfo : EIATTR_REGCOUNT
	.align		4
        /*0000*/ 	.byte	0x04, 0x2f
        /*0002*/ 	.short	(.L_1 - .L_0)
	.align		4
.L_0:
        /*0004*/ 	.word	index@(_Z11reducaoSomaPiS_)
        /*0008*/ 	.word	0x0000000e


	//----- nvinfo : EIATTR_FRAME_SIZE
	.align		4
.L_1:
        /*000c*/ 	.byte	0x04, 0x11
        /*000e*/ 	.short	(.L_3 - .L_2)
	.align		4
.L_2:
        /*0010*/ 	.word	index@(_Z11reducaoSomaPiS_)
        /*0014*/ 	.word	0x00000000


	//----- nvinfo : EIATTR_MIN_STACK_SIZE
	.align		4
.L_3:
        /*0018*/ 	.byte	0x04, 0x12
        /*001a*/ 	.short	(.L_5 - .L_4)
	.align		4
.L_4:
        /*001c*/ 	.word	index@(_Z11reducaoSomaPiS_)
        /*0020*/ 	.word	0x00000000
.L_5:


//--------------------- .nv.compat                --------------------------
	.section	.nv.compat,"",@"SHT_CUDA_COMPAT_INFO"
	.align	4
        /*0000*/ 	.byte	0x02, 0x09, 0x00, 0x00, 0x02, 0x02, 0x01, 0x00, 0x02, 0x05, 0x05, 0x00, 0x03, 0x07, 0x01, 0x01
        /*0010*/ 	.byte	0x02, 0x03, 0x00, 0x00, 0x02, 0x06, 0x01, 0x00, 0x04, 0x0b, 0x08, 0x00, 0x09, 0x00, 0x00, 0x00
        /*0020*/ 	.byte	0x00, 0x00, 0x00, 0x00


//--------------------- .nv.info._Z11reducaoSomaPiS_ --------------------------
	.section	.nv.info._Z11reducaoSomaPiS_,"",@"SHT_CUDA_INFO"
	.sectionflags	@""
	.align	4


	//----- nvinfo : EIATTR_CUDA_API_VERSION
	.align		4
        /*0000*/ 	.byte	0x04, 0x37
        /*0002*/ 	.short	(.L_7 - .L_6)
.L_6:
        /*0004*/ 	.word	0x00000082


	//----- nvinfo : EIATTR_KPARAM_INFO
	.align		4
.L_7:
        /*0008*/ 	.byte	0x04, 0x17
        /*000a*/ 	.short	(.L_9 - .L_8)
.L_8:
        /*000c*/ 	.word	0x00000000
        /*0010*/ 	.short	0x0001
        /*0012*/ 	.short	0x0008
        /*0014*/ 	.byte	0x00, 0xf5, 0x21, 0x00


	//----- nvinfo : EIATTR_KPARAM_INFO
	.align		4
.L_9:
        /*0018*/ 	.byte	0x04, 0x17
        /*001a*/ 	.short	(.L_11 - .L_10)
.L_10:
        /*001c*/ 	.word	0x00000000
        /*0020*/ 	.short	0x0000
        /*0022*/ 	.short	0x0000
        /*0024*/ 	.byte	0x00, 0xf5, 0x21, 0x00


	//----- nvinfo : EIATTR_SPARSE_MMA_MASK
	.align		4
.L_11:
        /*0028*/ 	.byte	0x03, 0x50
        /*002a*/ 	.short	0x0000


	//----- nvinfo : EIATTR_MAXREG_COUNT
	.align		4
        /*002c*/ 	.byte	0x03, 0x1b
        /*002e*/ 	.short	0x00ff


	//----- nvinfo : EIATTR_NUM_BARRIERS
	.align		4
        /*0030*/ 	.byte	0x02, 0x4c
        /*0032*/ 	.byte	0x01
	.zero		1


	//----- nvinfo : EIATTR_MERCURY_ISA_VERSION
	.align		4
        /*0034*/ 	.byte	0x03, 0x5f
        /*0036*/ 	.short	0x0101


	//----- nvinfo : EIATTR_VRC_CTA_INIT_COUNT
	.align		4
        /*0038*/ 	.byte	0x02, 0x4a
	.zero		1
	.zero		1


	//----- nvinfo : EIATTR_EXIT_INSTR_OFFSETS
	.align		4
        /*003c*/ 	.byte	0x04, 0x1c
        /*003e*/ 	.short	(.L_13 - .L_12)


	//   ....[0]....
.L_12:
        /*0040*/ 	.word	0x00000230


	//   ....[1]....
        /*0044*/ 	.word	0x000002b0


	//----- nvinfo : EIATTR_CBANK_PARAM_SIZE
	.align		4
.L_13:
        /*0048*/ 	.byte	0x03, 0x19
        /*004a*/ 	.short	0x0010


	//----- nvinfo : EIATTR_PARAM_CBANK
	.align		4
        /*004c*/ 	.byte	0x04, 0x0a
        /*004e*/ 	.short	(.L_15 - .L_14)
	.align		4
.L_14:
        /*0050*/ 	.word	index@(.nv.constant0._Z11reducaoSomaPiS_)
        /*0054*/ 	.short	0x0380
        /*0056*/ 	.short	0x0010


	//----- nvinfo : EIATTR_SW_WAR
	.align		4
.L_15:
        /*0058*/ 	.byte	0x04, 0x36
        /*005a*/ 	.short	(.L_17 - .L_16)
.L_16:
        /*005c*/ 	.word	0x00000008
.L_17:


//--------------------- .nv.callgraph             --------------------------
	.section	.nv.callgraph,"",@"SHT_CUDA_CALLGRAPH"
	.align	4
	.sectionentsize	8
	.align		4
        /*0000*/ 	.word	0x00000000
	.align		4
        /*0004*/ 	.word	0xffffffff
	.align		4
        /*0008*/ 	.word	0x00000000
	.align		4
        /*000c*/ 	.word	0xfffffffe
	.align		4
        /*0010*/ 	.word	0x00000000
	.align		4
        /*0014*/ 	.word	0xfffffffd
	.align		4
        /*0018*/ 	.word	0x00000000
	.align		4
        /*001c*/ 	.word	0xfffffffc


//--------------------- .text._Z11reducaoSomaPiS_ --------------------------
	.section	.text._Z11reducaoSomaPiS_,"ax",@progbits
	.align	128
        .global         _Z11reducaoSomaPiS_
        .type           _Z11reducaoSomaPiS_,@function
        .size           _Z11reducaoSomaPiS_,(.L_x_3 - _Z11reducaoSomaPiS_)
        .other          _Z11reducaoSomaPiS_,@"STO_CUDA_ENTRY STV_DEFAULT"
_Z11reducaoSomaPiS_:
.text._Z11reducaoSomaPiS_:
[----:B------:R-:W-:Y:S01]  /*0000*/  LDC R1, c[0x0][0x37c] ;  /* 0x0000df00ff017b82 */ /* 0x000fe20000000800 */
[----:B------:R-:W0:Y:S01]  /*0010*/  S2R R9, SR_CTAID.X ;  /* 0x0000000000097919 */ /* 0x000e220000002500 */
[----:B------:R-:W0:Y:S06]  /*0020*/  LDCU UR8, c[0x0][0x360] ;  /* 0x00006c00ff0877ac */ /* 0x000e2c0008000800 */
[----:B------:R-:W1:Y:S01]  /*0030*/  LDC.64 R4, c[0x0][0x380] ;  /* 0x0000e000ff047b82 */ /* 0x000e620000000a00 */
[----:B------:R-:W2:Y:S01]  /*0040*/  S2R R11, SR_TID.X ;  /* 0x00000000000b7919 */ /* 0x000ea20000002100 */
[----:B------:R-:W3:Y:S01]  /*0050*/  LDCU.64 UR6, c[0x0][0x358] ;  /* 0x00006b00ff0677ac */ /* 0x000ee20008000a00 */
[----:B0-----:R-:W-:-:S04]  /*0060*/  IMAD R0, R9, UR8, RZ ;  /* 0x0000000809007c24 */ /* 0x001fc8000f8e02ff */
[----:B--2---:R-:W-:-:S05]  /*0070*/  IMAD R3, R0, 0x2, R11 ;  /* 0x0000000200037824 */ /* 0x004fca00078e020b */
[C---:B------:R-:W-:Y:S01]  /*0080*/  IADD3 R7, PT, PT, R3.reuse, UR8, RZ ;  /* 0x0000000803077c10 */ /* 0x040fe2000fffe0ff */
[----:B-1----:R-:W-:-:S04]  /*0090*/  IMAD.WIDE R2, R3, 0x4, R4 ;  /* 0x0000000403027825 */ /* 0x002fc800078e0204 */
[----:B------:R-:W-:Y:S02]  /*00a0*/  IMAD.WIDE.U32 R4, R7, 0x4, R4 ;  /* 0x0000000407047825 */ /* 0x000fe400078e0004 */
[----:B---3--:R-:W2:Y:S04]  /*00b0*/  LDG.E R2, desc[UR6][R2.64] ;  /* 0x0000000602027981 */ /* 0x008ea8000c1e1900 */
[----:B------:R-:W2:Y:S01]  /*00c0*/  LDG.E R5, desc[UR6][R4.64] ;  /* 0x0000000604057981 */ /* 0x000ea2000c1e1900 */
[----:B------:R-:W0:Y:S01]  /*00d0*/  S2UR UR5, SR_CgaCtaId ;  /* 0x00000000000579c3 */ /* 0x000e220000008800 */
[----:B------:R-:W-:Y:S01]  /*00e0*/  UMOV UR4, 0x400 ;  /* 0x0000040000047882 */ /* 0x000fe20000000000 */
[----:B------:R-:W-:Y:S01]  /*00f0*/  UISETP.GE.U32.AND UP0, UPT, UR8, 0x2, UPT ;  /* 0x000000020800788c */ /* 0x000fe2000bf06070 */
[----:B------:R-:W-:Y:S01]  /*0100*/  ISETP.NE.AND P0, PT, R11, RZ, PT ;  /* 0x000000ff0b00720c */ /* 0x000fe20003f05270 */
[----:B0-----:R-:W-:-:S06]  /*0110*/  ULEA UR4, UR5, UR4, 0x18 ;  /* 0x0000000405047291 */ /* 0x001fcc000f8ec0ff */
[----:B------:R-:W-:Y:S01]  /*0120*/  LEA R7, R11, UR4, 0x2 ;  /* 0x000000040b077c11 */ /* 0x000fe2000f8e10ff */
[----:B--2---:R-:W-:-:S05]  /*0130*/  IMAD.IADD R0, R2, 0x1, R5 ;  /* 0x0000000102007824 */ /* 0x004fca00078e0205 */
[----:B------:R0:W-:Y:S01]  /*0140*/  STS [R7], R0 ;  /* 0x0000000007007388 */ /* 0x0001e20000000800 */
[----:B------:R-:W-:Y:S06]  /*0150*/  BAR.SYNC.DEFER_BLOCKING 0x0 ;  /* 0x0000000000007b1d */ /* 0x000fec0000010000 */
[----:B------:R-:W-:Y:S05]  /*0160*/  BRA.U !UP0, `(.L_x_0) ;  /* 0x0000000108307547 */ /* 0x000fea000b800000 */
[----:B0-----:R-:W-:-:S07]  /*0170*/  MOV R0, UR8 ;  /* 0x0000000800007c02 */ /* 0x001fce0008000f00 */
.L_x_1:
[----:B------:R-:W-:-:S04]  /*0180*/  SHF.R.U32.HI R6, RZ, 0x1, R0 ;  /* 0x00000001ff067819 */ /* 0x000fc80000011600 */
[----:B------:R-:W-:-:S13]  /*0190*/  ISETP.GE.U32.AND P1, PT, R11, R6, PT ;  /* 0x000000060b00720c */ /* 0x000fda0003f26070 */
[----:B------:R-:W-:Y:S01]  /*01a0*/  @!P1 IMAD R2, R6, 0x4, R7 ;  /* 0x0000000406029824 */ /* 0x000fe200078e0207 */
[----:B------:R-:W-:Y:S05]  /*01b0*/  @!P1 LDS R3, [R7] ;  /* 0x0000000007039984 */ /* 0x000fea0000000800 */
[----:B------:R-:W0:Y:S02]  /*01c0*/  @!P1 LDS R2, [R2] ;  /* 0x0000000002029984 */ /* 0x000e240000000800 */
[----:B0-----:R-:W-:-:S05]  /*01d0*/  @!P1 IADD3 R4, PT, PT, R2, R3, RZ ;  /* 0x0000000302049210 */ /* 0x001fca0007ffe0ff */
[----:B------:R1:W-:Y:S01]  /*01e0*/  @!P1 STS [R7], R4 ;  /* 0x0000000407009388 */ /* 0x0003e20000000800 */
[----:B------:R-:W-:Y:S01]  /*01f0*/  BAR.SYNC.DEFER_BLOCKING 0x0 ;  /* 0x0000000000007b1d */ /* 0x000fe20000010000 */
[----:B------:R-:W-:Y:S01]  /*0200*/  ISETP.GT.U32.AND P1, PT, R0, 0x3, PT ;  /* 0x000000030000780c */ /* 0x000fe20003f24070 */
[----:B------:R-:W-:-:S12]  /*0210*/  IMAD.MOV.U32 R0, RZ, RZ, R6 ;  /* 0x000000ffff007224 */ /* 0x000fd800078e0006 */
[----:B-1----:R-:W-:Y:S05]  /*0220*/  @P1 BRA `(.L_x_1) ;  /* 0xfffffffc00d41947 */ /* 0x002fea000383ffff */
.L_x_0:
[----:B------:R-:W-:Y:S05]  /*0230*/  @P0 EXIT ;  /* 0x000000000000094d */ /* 0x000fea0003800000 */
[----:B------:R-:W1:Y:S01]  /*0240*/  S2UR UR5, SR_CgaCtaId ;  /* 0x00000000000579c3 */ /* 0x000e620000008800 */
[----:B------:R-:W-:-:S07]  /*0250*/  UMOV UR4, 0x400 ;  /* 0x0000040000047882 */ /* 0x000fce0000000000 */
[----:B------:R-:W2:Y:S01]  /*0260*/  LDC.64 R2, c[0x0][0x388] ;  /* 0x0000e200ff027b82 */ /* 0x000ea20000000a00 */
[----:B-1----:R-:W-:Y:S01]  /*0270*/  ULEA UR4, UR5, UR4, 0x18 ;  /* 0x0000000405047291 */ /* 0x002fe2000f8ec0ff */
[----:B--2---:R-:W-:-:S08]  /*0280*/  IMAD.WIDE.U32 R2, R9, 0x4, R2 ;  /* 0x0000000409027825 */ /* 0x004fd000078e0002 */
[----:B------:R-:W1:Y:S04]  /*0290*/  LDS R5, [UR4] ;  /* 0x00000004ff057984 */ /* 0x000e680008000800 */
[----:B-1----:R-:W-:Y:S01]  /*02a0*/  STG.E desc[UR6][R2.64], R5 ;  /* 0x0000000502007986 */ /* 0x002fe2000c101906 */
[----:B------:R-:W-:Y:S05]  /*02b0*/  EXIT ;  /* 0x000000000000794d */ /* 0x000fea0003800000 */
.L_x_2:
[----:B------:R-:W-:-:S00]  /*02c0*/  BRA `(.L_x_2) ;  /* 0xfffffffc00fc7947 */ /* 0x000fc0000383ffff */
[----:B------:R-:W-:-:S00]  /*02d0*/  NOP ;  /* 0x0000000000007918 */ /* 0x000fc00000000000 */
        /* <DEDUP_REMOVED lines=10> */
.L_x_3:


//--------------------- .nv.shared._Z11reducaoSomaPiS_ --------------------------
	.section	.nv.shared._Z11reducaoSomaPiS_,"aw",@nobits
	.sectionflags	@""
	.align	4
.nv.shared._Z11reducaoSomaPiS_:
	.zero		5120


//--------------------- .nv.shared.reserved.0     --------------------------
	.section	.nv.shared.reserved.0,"aw",@nobits
	.weak		__nv_reservedSMEM_offset_0_alias
	.size		__nv_reservedSMEM_offset_0_alias, 0, 64
	.other		__nv_reservedSMEM_offset_0_alias,@"STO_CUDA_RESERVED_SHARED STV_DEFAULT"
__nv_reservedSMEM_offset_0_alias:
	.zero		0
	.zero		64


//--------------------- .nv.constant0._Z11reducaoSomaPiS_ --------------------------
	.section	.nv.constant0._Z11reducaoSomaPiS_,"a",@progbits
	.sectionflags	@""
	.align	4
.nv.constant0._Z11reducaoSomaPiS_:
	.zero		912


//--------------------- SYMBOLS --------------------------

	.type		.nv.reservedSmem.offset0,@object
	.size		.nv.reservedSmem.offset0,0x4
	.type		.nv.reservedSmem.cap,@object
	.size		.nv.reservedSmem.cap,0x4
